	.headerflags	@"EF_CUDA_TEXMODE_UNIFIED EF_CUDA_64BIT_ADDRESS EF_CUDA_ACCELERATORS EF_CUDA_SM90 EF_CUDA_VIRTUAL_SM(EF_CUDA_SM90)"
	.elftype	@"ET_EXEC"


//--------------------- .nv.info                  --------------------------
	.section	.nv.info,"",@"SHT_CUDA_INFO"
	.align	4


	//----- nvinfo : EIATTR_REGCOUNT
	.align		4
        /*0000*/ 	.byte	0x04, 0x2f
        /*0002*/ 	.short	(.L_1 - .L_0)
	.align		4
.L_0:
        /*0004*/ 	.word	index@(triton_poi_fused_convolution_leaky_relu_6)
        /*0008*/ 	.word	0x00000014


	//----- nvinfo : EIATTR_MIN_STACK_SIZE
	.align		4
.L_1:
        /*000c*/ 	.byte	0x04, 0x12
        /*000e*/ 	.short	(.L_3 - .L_2)
	.align		4
.L_2:
        /*0010*/ 	.word	index@(triton_poi_fused_convolution_leaky_relu_6)
        /*0014*/ 	.word	0x00000000


	//----- nvinfo : EIATTR_FRAME_SIZE
	.align		4
.L_3:
        /*0018*/ 	.byte	0x04, 0x11
        /*001a*/ 	.short	(.L_5 - .L_4)
	.align		4
.L_4:
        /*001c*/ 	.word	index@(triton_poi_fused_convolution_leaky_relu_6)
        /*0020*/ 	.word	0x00000000


	//----- nvinfo : EIATTR_MIN_STACK_SIZE
	.align		4
.L_5:
        /*0024*/ 	.byte	0x04, 0x12
        /*0026*/ 	.short	(.L_7 - .L_6)
	.align		4
.L_6:
        /*0028*/ 	.word	index@(triton_poi_fused_convolution_leaky_relu_6)
        /*002c*/ 	.word	0x00000000
.L_7:


//--------------------- .nv.info.triton_poi_fused_convolution_leaky_relu_6 --------------------------
	.section	.nv.info.triton_poi_fused_convolution_leaky_relu_6,"",@"SHT_CUDA_INFO"
	.sectionflags	@""
	.align	4


	//----- nvinfo : EIATTR_CUDA_API_VERSION
	.align		4
        /*0000*/ 	.byte	0x04, 0x37
        /*0002*/ 	.short	(.L_9 - .L_8)
.L_8:
        /*0004*/ 	.word	0x0000007c


	//----- nvinfo : EIATTR_KPARAM_INFO
	.align		4
.L_9:
        /*0008*/ 	.byte	0x04, 0x17
        /*000a*/ 	.short	(.L_11 - .L_10)
.L_10:
        /*000c*/ 	.word	0x00000000
        /*0010*/ 	.short	0x0005
        /*0012*/ 	.short	0x0028
        /*0014*/ 	.byte	0x00, 0xf0, 0x11, 0x00


	//----- nvinfo : EIATTR_KPARAM_INFO
	.align		4
.L_11:
        /*0018*/ 	.byte	0x04, 0x17
        /*001a*/ 	.short	(.L_13 - .L_12)
.L_12:
        /*001c*/ 	.word	0x00000000
        /*0020*/ 	.short	0x0004
        /*0022*/ 	.short	0x0020
        /*0024*/ 	.byte	0x00, 0xf4, 0x21, 0x00


	//----- nvinfo : EIATTR_KPARAM_INFO
	.align		4
.L_13:
        /*0028*/ 	.byte	0x04, 0x17
        /*002a*/ 	.short	(.L_15 - .L_14)
.L_14:
        /*002c*/ 	.word	0x00000000
        /*0030*/ 	.short	0x0003
        /*0032*/ 	.short	0x0018
        /*0034*/ 	.byte	0x00, 0xf4, 0x21, 0x00


	//----- nvinfo : EIATTR_KPARAM_INFO
	.align		4
.L_15:
        /*0038*/ 	.byte	0x04, 0x17
        /*003a*/ 	.short	(.L_17 - .L_16)
.L_16:
        /*003c*/ 	.word	0x00000000
        /*0040*/ 	.short	0x0002
        /*0042*/ 	.short	0x0010
        /*0044*/ 	.byte	0x00, 0xf4, 0x21, 0x00


	//----- nvinfo : EIATTR_KPARAM_INFO
	.align		4
.L_17:
        /*0048*/ 	.byte	0x04, 0x17
        /*004a*/ 	.short	(.L_19 - .L_18)
.L_18:
        /*004c*/ 	.word	0x00000000
        /*0050*/ 	.short	0x0001
        /*0052*/ 	.short	0x0008
        /*0054*/ 	.byte	0x00, 0xf4, 0x21, 0x00


	//----- nvinfo : EIATTR_KPARAM_INFO
	.align		4
.L_19:
        /*0058*/ 	.byte	0x04, 0x17
        /*005a*/ 	.short	(.L_21 - .L_20)
.L_20:
        /*005c*/ 	.word	0x00000000
        /*0060*/ 	.short	0x0000
        /*0062*/ 	.short	0x0000
        /*0064*/ 	.byte	0x00, 0xf4, 0x21, 0x00


	//----- nvinfo : EIATTR_SPARSE_MMA_MASK
	.align		4
.L_21:
        /*0068*/ 	.byte	0x03, 0x50
        /*006a*/ 	.short	0x0000


	//----- nvinfo : EIATTR_MAXREG_COUNT
	.align		4
        /*006c*/ 	.byte	0x03, 0x1b
        /*006e*/ 	.short	0x00ff


	//----- nvinfo : EIATTR_EXIT_INSTR_OFFSETS
	.align		4
        /*0070*/ 	.byte	0x04, 0x1c
        /*0072*/ 	.short	(.L_23 - .L_22)


	//   ....[0]....
.L_22:
        /*0074*/ 	.word	0x00000350


	//----- nvinfo : EIATTR_REQNTID
	.align		4
.L_23:
        /*0078*/ 	.byte	0x04, 0x10
        /*007a*/ 	.short	(.L_25 - .L_24)
.L_24:
        /*007c*/ 	.word	0x00000080
        /*0080*/ 	.word	0x00000001
        /*0084*/ 	.word	0x00000001


	//----- nvinfo : EIATTR_CBANK_PARAM_SIZE
	.align		4
.L_25:
        /*0088*/ 	.byte	0x03, 0x19
        /*008a*/ 	.short	0x002c


	//----- nvinfo : EIATTR_PARAM_CBANK
	.align		4
        /*008c*/ 	.byte	0x04, 0x0a
        /*008e*/ 	.short	(.L_27 - .L_26)
	.align		4
.L_26:
        /*0090*/ 	.word	index@(.nv.constant0.triton_poi_fused_convolution_leaky_relu_6)
        /*0094*/ 	.short	0x0210
        /*0096*/ 	.short	0x002c


	//----- nvinfo : EIATTR_SW_WAR
	.align		4
.L_27:
        /*0098*/ 	.byte	0x04, 0x36
        /*009a*/ 	.short	(.L_29 - .L_28)
.L_28:
        /*009c*/ 	.word	0x00000008
.L_29:


//--------------------- .nv.callgraph             --------------------------
	.section	.nv.callgraph,"",@"SHT_CUDA_CALLGRAPH"
	.align	4
	.sectionentsize	8
	.align		4
        /*0000*/ 	.word	0x00000000
	.align		4
        /*0004*/ 	.word	0xffffffff
	.align		4
        /*0008*/ 	.word	0x00000000
	.align		4
        /*000c*/ 	.word	0xfffffffe
	.align		4
        /*0010*/ 	.word	0x00000000
	.align		4
        /*0014*/ 	.word	0xfffffffd
	.align		4
        /*0018*/ 	.word	0x00000000
	.align		4
        /*001c*/ 	.word	0xfffffffc


//--------------------- .text.triton_poi_fused_convolution_leaky_relu_6 --------------------------
	.section	.text.triton_poi_fused_convolution_leaky_relu_6,"ax",@progbits
	.align	128
        .global         triton_poi_fused_convolution_leaky_relu_6
        .type           triton_poi_fused_convolution_leaky_relu_6,@function
        .size           triton_poi_fused_convolution_leaky_relu_6,(.L_x_1 - triton_poi_fused_convolution_leaky_relu_6)
        .other          triton_poi_fused_convolution_leaky_relu_6,@"STO_CUDA_ENTRY STV_DEFAULT"
triton_poi_fused_convolution_leaky_relu_6:
.text.triton_poi_fused_convolution_leaky_relu_6:
[----:B------:R-:W-:Y:S01]  /*0000*/  LDC R1, c[0x0][0x28] ;  /* 0x00000a00ff017b82 */ /* 0x000fe20000000800 */
[----:B------:R-:W1:Y:S07]  /*0010*/  S2R R0, SR_TID.X ;  /* 0x0000000000007919 */ /* 0x000e6e0000002100 */
[----:B------:R-:W2:Y:S01]  /*0020*/  LDC.64 R8, c[0x0][0x220] ;  /* 0x00008800ff087b82 */ /* 0x000ea20000000a00 */
[----:B------:R-:W-:Y:S01]  /*0030*/  ULDC.64 UR4, c[0x0][0x208] ;  /* 0x0000820000047ab9 */ /* 0x000fe20000000a00 */
[----:B------:R-:W-:Y:S01]  /*0040*/  ULDC.64 UR6, c[0x0][0x228] ;  /* 0x00008a0000067ab9 */ /* 0x000fe20000000a00 */
[----:B------:R-:W3:Y:S01]  /*0050*/  S2R R3, SR_CTAID.X ;  /* 0x0000000000037919 */ /* 0x000ee20000002500 */
[----:B------:R-:W-:Y:S01]  /*0060*/  ULDC.64 UR8, c[0x0][0x230] ;  /* 0x00008c0000087ab9 */ /* 0x000fe20000000a00 */
[----:B-1----:R-:W-:Y:S01]  /*0070*/  IMAD.SHL.U32 R0, R0, 0x2, RZ ;  /* 0x0000000200007824 */ /* 0x002fe200078e00ff */
[----:B---3--:R-:W-:-:S04]  /*0080*/  SHF.R.S32.HI R5, RZ, 0x17, R3 ;  /* 0x00000017ff057819 */ /* 0x008fc80000011403 */
[----:B------:R-:W-:Y:S02]  /*0090*/  LOP3.LUT R0, R0, 0xfe, RZ, 0xc0, !PT ;  /* 0x000000fe00007812 */ /* 0x000fe400078ec0ff */
[----:B------:R-:W-:-:S03]  /*00a0*/  SGXT R5, R5, 0x1 ;  /* 0x000000010505781a */ /* 0x000fc60000000200 */
[----:B------:R-:W-:Y:S02]  /*00b0*/  IMAD R0, R3, 0x100, R0 ;  /* 0x0000010003007824 */ /* 0x000fe400078e0200 */
[----:B------:R-:W1:Y:S03]  /*00c0*/  LDC.64 R2, c[0x0][0x218] ;  /* 0x00008600ff027b82 */ /* 0x000e660000000a00 */
[----:B------:R-:W-:-:S04]  /*00d0*/  LEA.HI R5, R5, R0, RZ, 0x5 ;  /* 0x0000000005057211 */ /* 0x000fc800078f28ff */
[--C-:B------:R-:W-:Y:S02]  /*00e0*/  SHF.R.S32.HI R6, RZ, 0x5, R5.reuse ;  /* 0x00000005ff067819 */ /* 0x100fe40000011405 */
[----:B------:R-:W-:-:S04]  /*00f0*/  SHF.R.S32.HI R5, RZ, 0x1f, R5 ;  /* 0x0000001fff057819 */ /* 0x000fc80000011405 */
[----:B------:R-:W-:Y:S02]  /*0100*/  LEA.HI R7, R5, R6, RZ, 0x7 ;  /* 0x0000000605077211 */ /* 0x000fe400078f38ff */
[----:B------:R-:W3:Y:S02]  /*0110*/  LDC.64 R4, c[0x0][0x210] ;  /* 0x00008400ff047b82 */ /* 0x000ee40000000a00 */
[----:B------:R-:W-:-:S05]  /*0120*/  LOP3.LUT R7, R7, 0xffffff80, RZ, 0xc0, !PT ;  /* 0xffffff8007077812 */ /* 0x000fca00078ec0ff */
[----:B------:R-:W-:Y:S02]  /*0130*/  IMAD.IADD R7, R6, 0x1, -R7 ;  /* 0x0000000106077824 */ /* 0x000fe400078e0a07 */
[----:B-1----:R-:W-:-:S04]  /*0140*/  IMAD.WIDE R2, R0, 0x4, R2 ;  /* 0x0000000400027825 */ /* 0x002fc800078e0202 */
[----:B--2---:R-:W-:Y:S01]  /*0150*/  IMAD.WIDE R8, R7, 0x4, R8 ;  /* 0x0000000407087825 */ /* 0x004fe200078e0208 */
[----:B------:R-:W2:Y:S05]  /*0160*/  LDG.E.64 R12, desc[UR4][R2.64] ;  /* 0x00000004020c7981 */ /* 0x000eaa000c1e1b00 */
[----:B------:R1:W2:Y:S01]  /*0170*/  LDG.E.EL R9, desc[UR4][R8.64] ;  /* 0x0000000408097981 */ /* 0x0002a2000c2e1900 */
[----:B---3--:R-:W-:-:S05]  /*0180*/  IMAD.WIDE R4, R0, 0x4, R4 ;  /* 0x0000000400047825 */ /* 0x008fca00078e0204 */
[----:B------:R-:W3:Y:S01]  /*0190*/  LDG.E.64 R6, desc[UR4][R4.64] ;  /* 0x0000000404067981 */ /* 0x000ee2000c1e1b00 */
[----:B------:R-:W-:Y:S02]  /*01a0*/  SHF.R.S32.HI R14, RZ, 0x1f, R0 ;  /* 0x0000001fff0e7819 */ /* 0x000fe40000011400 */
[----:B-1----:R-:W-:Y:S02]  /*01b0*/  IADD3 R8, P4, R0, UR6, RZ ;  /* 0x0000000600087c10 */ /* 0x002fe4000ff9e0ff */
[C---:B--2---:R-:W-:Y:S01]  /*01c0*/  FSETP.GT.AND P1, PT, R9.reuse, -R12, PT ;  /* 0x8000000c0900720b */ /* 0x044fe20003f24000 */
[C---:B------:R-:W-:Y:S01]  /*01d0*/  FADD R12, R9.reuse, R12 ;  /* 0x0000000c090c7221 */ /* 0x040fe20000000000 */
[C---:B------:R-:W-:Y:S01]  /*01e0*/  FSETP.GT.AND P0, PT, R9.reuse, -R13, PT ;  /* 0x8000000d0900720b */ /* 0x040fe20003f04000 */
[----:B------:R-:W-:Y:S01]  /*01f0*/  FADD R13, R9, R13 ;  /* 0x0000000d090d7221 */ /* 0x000fe20000000000 */
[----:B------:R-:W-:Y:S02]  /*0200*/  SEL R10, RZ, 0x1, !P1 ;  /* 0x00000001ff0a7807 */ /* 0x000fe40004800000 */
[----:B------:R-:W-:-:S02]  /*0210*/  SEL R11, RZ, 0x100, !P0 ;  /* 0x00000100ff0b7807 */ /* 0x000fc40004000000 */
[----:B---3--:R-:W-:-:S03]  /*0220*/  FSETP.GT.AND P2, PT, R9, -R7, PT ;  /* 0x800000070900720b */ /* 0x008fc60003f44000 */
[----:B------:R-:W-:Y:S01]  /*0230*/  IMAD.IADD R17, R10, 0x1, R11 ;  /* 0x000000010a117824 */ /* 0x000fe200078e020b */
[----:B------:R-:W-:Y:S01]  /*0240*/  FSETP.GT.AND P3, PT, R9, -R6, PT ;  /* 0x800000060900720b */ /* 0x000fe20003f64000 */
[--C-:B------:R-:W-:Y:S01]  /*0250*/  FADD R7, R7, R9.reuse ;  /* 0x0000000907077221 */ /* 0x100fe20000000000 */
[----:B------:R-:W-:Y:S01]  /*0260*/  IADD3 R10, P5, R0, UR8, RZ ;  /* 0x00000008000a7c10 */ /* 0x000fe2000ffbe0ff */
[----:B------:R-:W-:Y:S01]  /*0270*/  FADD R6, R6, R9 ;  /* 0x0000000906067221 */ /* 0x000fe20000000000 */
[----:B------:R-:W-:Y:S01]  /*0280*/  SEL R11, RZ, 0x100, !P2 ;  /* 0x00000100ff0b7807 */ /* 0x000fe20005000000 */
[----:B------:R-:W-:Y:S01]  /*0290*/  @!P1 FMUL R12, R12, 0.10000000149011611938 ;  /* 0x3dcccccd0c0c9820 */ /* 0x000fe20000400000 */
[----:B------:R-:W-:Y:S01]  /*02a0*/  SEL R0, RZ, 0x1, !P3 ;  /* 0x00000001ff007807 */ /* 0x000fe20005800000 */
[----:B------:R-:W-:Y:S01]  /*02b0*/  @!P0 FMUL R13, R13, 0.10000000149011611938 ;  /* 0x3dcccccd0d0d8820 */ /* 0x000fe20000400000 */
[----:B------:R-:W-:-:S03]  /*02c0*/  IADD3.X R9, R14, UR7, RZ, P4, !PT ;  /* 0x000000070e097c10 */ /* 0x000fc6000a7fe4ff */
[----:B------:R-:W-:Y:S02]  /*02d0*/  IMAD.IADD R15, R0, 0x1, R11 ;  /* 0x00000001000f7824 */ /* 0x000fe400078e020b */
[----:B------:R-:W-:Y:S01]  /*02e0*/  @!P2 FMUL R7, R7, 0.10000000149011611938 ;  /* 0x3dcccccd0707a820 */ /* 0x000fe20000400000 */
[----:B------:R-:W-:Y:S01]  /*02f0*/  @!P3 FMUL R6, R6, 0.10000000149011611938 ;  /* 0x3dcccccd0606b820 */ /* 0x000fe20000400000 */
[----:B------:R-:W-:Y:S01]  /*0300*/  IADD3.X R11, R14, UR9, RZ, P5, !PT ;  /* 0x000000090e0b7c10 */ /* 0x000fe2000affe4ff */
[----:B------:R-:W-:Y:S04]  /*0310*/  STG.E.U16 desc[UR4][R8.64], R15 ;  /* 0x0000000f08007986 */ /* 0x000fe8000c101504 */
[----:B------:R-:W-:Y:S04]  /*0320*/  STG.E.64 desc[UR4][R4.64], R6 ;  /* 0x0000000604007986 */ /* 0x000fe8000c101b04 */
[----:B------:R-:W-:Y:S04]  /*0330*/  STG.E.U16 desc[UR4][R10.64], R17 ;  /* 0x000000110a007986 */ /* 0x000fe8000c101504 */
[----:B------:R-:W-:Y:S01]  /*0340*/  STG.E.64 desc[UR4][R2.64], R12 ;  /* 0x0000000c02007986 */ /* 0x000fe2000c101b04 */
[----:B------:R-:W-:Y:S05]  /*0350*/  EXIT ;  /* 0x000000000000794d */ /* 0x000fea0003800000 */
.L_x_0:
[----:B------:R-:W-:-:S00]  /*0360*/  BRA `(.L_x_0) ;  /* 0xfffffffc00fc7947 */ /* 0x000fc0000383ffff */
[----:B------:R-:W-:-:S00]  /*0370*/  NOP ;  /* 0x0000000000007918 */ /* 0x000fc00000000000 */
        /* <DEDUP_REMOVED lines=8> */
.L_x_1:


//--------------------- .nv.constant0.triton_poi_fused_convolution_leaky_relu_6 --------------------------
	.section	.nv.constant0.triton_poi_fused_convolution_leaky_relu_6,"a",@progbits
	.sectionflags	@""
	.align	4
.nv.constant0.triton_poi_fused_convolution_leaky_relu_6:
	.zero		572
